	.headerflags	@"EF_CUDA_TEXMODE_UNIFIED EF_CUDA_64BIT_ADDRESS EF_CUDA_ACCELERATORS EF_CUDA_SM90 EF_CUDA_VIRTUAL_SM(EF_CUDA_SM90)"
	.elftype	@"ET_EXEC"


//--------------------- .nv.info                  --------------------------
	.section	.nv.info,"",@"SHT_CUDA_INFO"
	.align	4


	//----- nvinfo : EIATTR_REGCOUNT
	.align		4
        /*0000*/ 	.byte	0x04, 0x2f
        /*0002*/ 	.short	(.L_1 - .L_0)
	.align		4
.L_0:
        /*0004*/ 	.word	index@(triton_poi_fused_cat_18)
        /*0008*/ 	.word	0x00000016


	//----- nvinfo : EIATTR_MIN_STACK_SIZE
	.align		4
.L_1:
        /*000c*/ 	.byte	0x04, 0x12
        /*000e*/ 	.short	(.L_3 - .L_2)
	.align		4
.L_2:
        /*0010*/ 	.word	index@(triton_poi_fused_cat_18)
        /*0014*/ 	.word	0x00000000


	//----- nvinfo : EIATTR_FRAME_SIZE
	.align		4
.L_3:
        /*0018*/ 	.byte	0x04, 0x11
        /*001a*/ 	.short	(.L_5 - .L_4)
	.align		4
.L_4:
        /*001c*/ 	.word	index@(triton_poi_fused_cat_18)
        /*0020*/ 	.word	0x00000000


	//----- nvinfo : EIATTR_MIN_STACK_SIZE
	.align		4
.L_5:
        /*0024*/ 	.byte	0x04, 0x12
        /*0026*/ 	.short	(.L_7 - .L_6)
	.align		4
.L_6:
        /*0028*/ 	.word	index@(triton_poi_fused_cat_18)
        /*002c*/ 	.word	0x00000000
.L_7:


//--------------------- .nv.info.triton_poi_fused_cat_18 --------------------------
	.section	.nv.info.triton_poi_fused_cat_18,"",@"SHT_CUDA_INFO"
	.sectionflags	@""
	.align	4


	//----- nvinfo : EIATTR_CUDA_API_VERSION
	.align		4
        /*0000*/ 	.byte	0x04, 0x37
        /*0002*/ 	.short	(.L_9 - .L_8)
.L_8:
        /*0004*/ 	.word	0x0000007c


	//----- nvinfo : EIATTR_KPARAM_INFO
	.align		4
.L_9:
        /*0008*/ 	.byte	0x04, 0x17
        /*000a*/ 	.short	(.L_11 - .L_10)
.L_10:
        /*000c*/ 	.word	0x00000000
        /*0010*/ 	.short	0x0005
        /*0012*/ 	.short	0x0028
        /*0014*/ 	.byte	0x00, 0xf0, 0x11, 0x00


	//----- nvinfo : EIATTR_KPARAM_INFO
	.align		4
.L_11:
        /*0018*/ 	.byte	0x04, 0x17
        /*001a*/ 	.short	(.L_13 - .L_12)
.L_12:
        /*001c*/ 	.word	0x00000000
        /*0020*/ 	.short	0x0004
        /*0022*/ 	.short	0x0020
        /*0024*/ 	.byte	0x00, 0xf4, 0x21, 0x00


	//----- nvinfo : EIATTR_KPARAM_INFO
	.align		4
.L_13:
        /*0028*/ 	.byte	0x04, 0x17
        /*002a*/ 	.short	(.L_15 - .L_14)
.L_14:
        /*002c*/ 	.word	0x00000000
        /*0030*/ 	.short	0x0003
        /*0032*/ 	.short	0x0018
        /*0034*/ 	.byte	0x00, 0xf4, 0x21, 0x00


	//----- nvinfo : EIATTR_KPARAM_INFO
	.align		4
.L_15:
        /*0038*/ 	.byte	0x04, 0x17
        /*003a*/ 	.short	(.L_17 - .L_16)
.L_16:
        /*003c*/ 	.word	0x00000000
        /*0040*/ 	.short	0x0002
        /*0042*/ 	.short	0x0010
        /*0044*/ 	.byte	0x00, 0xf4, 0x21, 0x00


	//----- nvinfo : EIATTR_KPARAM_INFO
	.align		4
.L_17:
        /*0048*/ 	.byte	0x04, 0x17
        /*004a*/ 	.short	(.L_19 - .L_18)
.L_18:
        /*004c*/ 	.word	0x00000000
        /*0050*/ 	.short	0x0001
        /*0052*/ 	.short	0x0008
        /*0054*/ 	.byte	0x00, 0xf4, 0x21, 0x00


	//----- nvinfo : EIATTR_KPARAM_INFO
	.align		4
.L_19:
        /*0058*/ 	.byte	0x04, 0x17
        /*005a*/ 	.short	(.L_21 - .L_20)
.L_20:
        /*005c*/ 	.word	0x00000000
        /*0060*/ 	.short	0x0000
        /*0062*/ 	.short	0x0000
        /*0064*/ 	.byte	0x00, 0xf4, 0x21, 0x00


	//----- nvinfo : EIATTR_SPARSE_MMA_MASK
	.align		4
.L_21:
        /*0068*/ 	.byte	0x03, 0x50
        /*006a*/ 	.short	0x0000


	//----- nvinfo : EIATTR_MAXREG_COUNT
	.align		4
        /*006c*/ 	.byte	0x03, 0x1b
        /*006e*/ 	.short	0x00ff


	//----- nvinfo : EIATTR_EXIT_INSTR_OFFSETS
	.align		4
        /*0070*/ 	.byte	0x04, 0x1c
        /*0072*/ 	.short	(.L_23 - .L_22)


	//   ....[0]....
.L_22:
        /*0074*/ 	.word	0x000001e0


	//----- nvinfo : EIATTR_REQNTID
	.align		4
.L_23:
        /*0078*/ 	.byte	0x04, 0x10
        /*007a*/ 	.short	(.L_25 - .L_24)
.L_24:
        /*007c*/ 	.word	0x00000100
        /*0080*/ 	.word	0x00000001
        /*0084*/ 	.word	0x00000001


	//----- nvinfo : EIATTR_CBANK_PARAM_SIZE
	.align		4
.L_25:
        /*0088*/ 	.byte	0x03, 0x19
        /*008a*/ 	.short	0x002c


	//----- nvinfo : EIATTR_PARAM_CBANK
	.align		4
        /*008c*/ 	.byte	0x04, 0x0a
        /*008e*/ 	.short	(.L_27 - .L_26)
	.align		4
.L_26:
        /*0090*/ 	.word	index@(.nv.constant0.triton_poi_fused_cat_18)
        /*0094*/ 	.short	0x0210
        /*0096*/ 	.short	0x002c


	//----- nvinfo : EIATTR_SW_WAR
	.align		4
.L_27:
        /*0098*/ 	.byte	0x04, 0x36
        /*009a*/ 	.short	(.L_29 - .L_28)
.L_28:
        /*009c*/ 	.word	0x00000008
.L_29:


//--------------------- .nv.callgraph             --------------------------
	.section	.nv.callgraph,"",@"SHT_CUDA_CALLGRAPH"
	.align	4
	.sectionentsize	8
	.align		4
        /*0000*/ 	.word	0x00000000
	.align		4
        /*0004*/ 	.word	0xffffffff
	.align		4
        /*0008*/ 	.word	0x00000000
	.align		4
        /*000c*/ 	.word	0xfffffffe
	.align		4
        /*0010*/ 	.word	0x00000000
	.align		4
        /*0014*/ 	.word	0xfffffffd
	.align		4
        /*0018*/ 	.word	0x00000000
	.align		4
        /*001c*/ 	.word	0xfffffffc


//--------------------- .text.triton_poi_fused_cat_18 --------------------------
	.section	.text.triton_poi_fused_cat_18,"ax",@progbits
	.align	128
        .global         triton_poi_fused_cat_18
        .type           triton_poi_fused_cat_18,@function
        .size           triton_poi_fused_cat_18,(.L_x_1 - triton_poi_fused_cat_18)
        .other          triton_poi_fused_cat_18,@"STO_CUDA_ENTRY STV_DEFAULT"
triton_poi_fused_cat_18:
.text.triton_poi_fused_cat_18:
[----:B------:R-:W-:Y:S01]  /*0000*/  LDC R1, c[0x0][0x28] ;  /* 0x00000a00ff017b82 */ /* 0x000fe20000000800 */
[----:B------:R-:W1:Y:S07]  /*0010*/  S2R R0, SR_TID.X ;  /* 0x0000000000007919 */ /* 0x000e6e0000002100 */
[----:B------:R-:W2:Y:S01]  /*0020*/  LDC.64 R2, c[0x0][0x210] ;  /* 0x00008400ff027b82 */ /* 0x000ea20000000a00 */
[----:B------:R-:W-:Y:S01]  /*0030*/  ULDC.64 UR4, c[0x0][0x208] ;  /* 0x0000820000047ab9 */ /* 0x000fe20000000a00 */
[----:B------:R-:W3:Y:S06]  /*0040*/  S2R R13, SR_CTAID.X ;  /* 0x00000000000d7919 */ /* 0x000eec0000002500 */
[----:B------:R-:W4:Y:S08]  /*0050*/  LDC.64 R6, c[0x0][0x218] ;  /* 0x00008600ff067b82 */ /* 0x000f300000000a00 */
[----:B------:R-:W5:Y:S08]  /*0060*/  LDC.64 R8, c[0x0][0x220] ;  /* 0x00008800ff087b82 */ /* 0x000f700000000a00 */
[----:B------:R-:W4:Y:S01]  /*0070*/  LDC.64 R10, c[0x0][0x228] ;  /* 0x00008a00ff0a7b82 */ /* 0x000f220000000a00 */
[----:B-1----:R-:W-:-:S04]  /*0080*/  SHF.L.U32 R0, R0, 0x1, RZ ;  /* 0x0000000100007819 */ /* 0x002fc800000006ff */
[----:B------:R-:W-:-:S04]  /*0090*/  LOP3.LUT R0, R0, 0x1fe, RZ, 0xc0, !PT ;  /* 0x000001fe00007812 */ /* 0x000fc800078ec0ff */
[----:B---3--:R-:W-:-:S05]  /*00a0*/  LEA R13, R13, R0, 0x9 ;  /* 0x000000000d0d7211 */ /* 0x008fca00078e48ff */
[----:B--2---:R-:W-:-:S06]  /*00b0*/  IMAD.WIDE R2, R13, 0x4, R2 ;  /* 0x000000040d027825 */ /* 0x004fcc00078e0202 */
[----:B------:R-:W2:Y:S01]  /*00c0*/  LDG.E.64 R2, desc[UR4][R2.64] ;  /* 0x0000000402027981 */ /* 0x000ea2000c1e1b00 */
[----:B------:R-:W-:-:S05]  /*00d0*/  IMAD.HI R0, R13, 0x2aaaaaab, RZ ;  /* 0x2aaaaaab0d007827 */ /* 0x000fca00078e02ff */
[----:B------:R-:W-:-:S04]  /*00e0*/  SHF.R.U32.HI R5, RZ, 0x1f, R0 ;  /* 0x0000001fff057819 */ /* 0x000fc80000011600 */
[----:B------:R-:W-:Y:S02]  /*00f0*/  LEA.HI.SX32 R0, R0, R5, 0x13 ;  /* 0x0000000500007211 */ /* 0x000fe400078f9aff */
[----:B------:R-:W1:Y:S03]  /*0100*/  LDC.64 R4, c[0x0][0x230] ;  /* 0x00008c00ff047b82 */ /* 0x000e660000000a00 */
[----:B------:R-:W-:-:S04]  /*0110*/  IMAD R13, R0, -0xc000, R13 ;  /* 0xffff4000000d7824 */ /* 0x000fc800078e020d */
[----:B------:R-:W-:-:S04]  /*0120*/  IMAD R13, R0, 0xa8000, R13 ;  /* 0x000a8000000d7824 */ /* 0x000fc800078e020d */
[----:B------:R-:W-:Y:S02]  /*0130*/  IMAD R15, R0, 0xc000, R13 ;  /* 0x0000c000000f7824 */ /* 0x000fe400078e020d */
[----:B----4-:R-:W-:-:S04]  /*0140*/  IMAD.WIDE R6, R13, 0x4, R6 ;  /* 0x000000040d067825 */ /* 0x010fc800078e0206 */
[----:B------:R-:W-:Y:S02]  /*0150*/  IMAD R17, R0, 0xc000, R15 ;  /* 0x0000c00000117824 */ /* 0x000fe400078e020f */
[----:B-----5:R-:W-:-:S04]  /*0160*/  IMAD.WIDE R8, R15, 0x4, R8 ;  /* 0x000000040f087825 */ /* 0x020fc800078e0208 */
[----:B------:R-:W-:Y:S02]  /*0170*/  IMAD R19, R0, 0xc000, R17 ;  /* 0x0000c00000137824 */ /* 0x000fe400078e0211 */
[----:B0-----:R-:W-:-:S04]  /*0180*/  IMAD.WIDE R10, R17, 0x4, R10 ;  /* 0x00000004110a7825 */ /* 0x001fc800078e020a */
[----:B-1----:R-:W-:Y:S01]  /*0190*/  IMAD.WIDE R4, R19, 0x4, R4 ;  /* 0x0000000413047825 */ /* 0x002fe200078e0204 */
[----:B--2---:R-:W-:Y:S04]  /*01a0*/  STG.E.64 desc[UR4][R6.64], R2 ;  /* 0x0000000206007986 */ /* 0x004fe8000c101b04 */
[----:B------:R-:W-:Y:S04]  /*01b0*/  STG.E.64 desc[UR4][R8.64], R2 ;  /* 0x0000000208007986 */ /* 0x000fe8000c101b04 */
[----:B------:R-:W-:Y:S04]  /*01c0*/  STG.E.64 desc[UR4][R10.64], R2 ;  /* 0x000000020a007986 */ /* 0x000fe8000c101b04 */
[----:B------:R-:W-:Y:S01]  /*01d0*/  STG.E.64 desc[UR4][R4.64], R2 ;  /* 0x0000000204007986 */ /* 0x000fe2000c101b04 */
[----:B------:R-:W-:Y:S05]  /*01e0*/  EXIT ;  /* 0x000000000000794d */ /* 0x000fea0003800000 */
.L_x_0:
[----:B------:R-:W-:-:S00]  /*01f0*/  BRA `(.L_x_0) ;  /* 0xfffffffc00fc7947 */ /* 0x000fc0000383ffff */
[----:B------:R-:W-:-:S00]  /*0200*/  NOP ;  /* 0x0000000000007918 */ /* 0x000fc00000000000 */
[----:B------:R-:W-:-:S00]  /*0210*/  NOP ;  /* 0x0000000000007918 */ /* 0x000fc00000000000 */
[----:B------:R-:W-:-:S00]  /*0220*/  NOP ;  /* 0x0000000000007918 */ /* 0x000fc00000000000 */
[----:B------:R-:W-:-:S00]  /*0230*/  NOP ;  /* 0x0000000000007918 */ /* 0x000fc00000000000 */
[----:B------:R-:W-:-:S00]  /*0240*/  NOP ;  /* 0x0000000000007918 */ /* 0x000fc00000000000 */
[----:B------:R-:W-:-:S00]  /*0250*/  NOP ;  /* 0x0000000000007918 */ /* 0x000fc00000000000 */
[----:B------:R-:W-:-:S00]  /*0260*/  NOP ;  /* 0x0000000000007918 */ /* 0x000fc00000000000 */
[----:B------:R-:W-:-:S00]  /*0270*/  NOP ;  /* 0x0000000000007918 */ /* 0x000fc00000000000 */
.L_x_1:


//--------------------- .nv.constant0.triton_poi_fused_cat_18 --------------------------
	.section	.nv.constant0.triton_poi_fused_cat_18,"a",@progbits
	.sectionflags	@""
	.align	4
.nv.constant0.triton_poi_fused_cat_18:
	.zero		572
